//
// Generated by NVIDIA NVVM Compiler
//
// Compiler Build ID: CL-36424714
// Cuda compilation tools, release 13.0, V13.0.88
// Based on NVVM 20.0.0
//

.version 9.0
.target sm_100
.address_size 64

	// .globl	_Z6MatAddPA16_fS0_S0_

.visible .entry _Z6MatAddPA16_fS0_S0_(
	.param .u64 .ptr .align 1 _Z6MatAddPA16_fS0_S0__param_0,
	.param .u64 .ptr .align 1 _Z6MatAddPA16_fS0_S0__param_1,
	.param .u64 .ptr .align 1 _Z6MatAddPA16_fS0_S0__param_2
)
{
	.reg .pred 	%p<4>;
	.reg .b32 	%r<10>;
	.reg .b32 	%f<4>;
	.reg .b64 	%rd<15>;

	ld.param.u64 	%rd1, [_Z6MatAddPA16_fS0_S0__param_0];
	ld.param.u64 	%rd2, [_Z6MatAddPA16_fS0_S0__param_1];
	ld.param.u64 	%rd3, [_Z6MatAddPA16_fS0_S0__param_2];
	mov.u32 	%r3, %ctaid.x;
	mov.u32 	%r4, %ntid.x;
	mov.u32 	%r5, %tid.x;
	mad.lo.s32 	%r1, %r3, %r4, %r5;
	mov.u32 	%r6, %ctaid.y;
	mov.u32 	%r7, %ntid.y;
	mov.u32 	%r8, %tid.y;
	mad.lo.s32 	%r9, %r6, %r7, %r8;
	setp.gt.s32 	%p1, %r1, 15;
	setp.gt.u32 	%p2, %r9, 15;
	or.pred  	%p3, %p1, %p2;
	@%p3 bra 	$L__BB0_2;
	cvta.to.global.u64 	%rd4, %rd1;
	cvta.to.global.u64 	%rd5, %rd2;
	cvta.to.global.u64 	%rd6, %rd3;
	mul.wide.s32 	%rd7, %r1, 64;
	add.s64 	%rd8, %rd4, %rd7;
	mul.wide.u32 	%rd9, %r9, 4;
	add.s64 	%rd10, %rd8, %rd9;
	ld.global.f32 	%f1, [%rd10];
	add.s64 	%rd11, %rd5, %rd7;
	add.s64 	%rd12, %rd11, %rd9;
	ld.global.f32 	%f2, [%rd12];
	add.f32 	%f3, %f1, %f2;
	add.s64 	%rd13, %rd6, %rd7;
	add.s64 	%rd14, %rd13, %rd9;
	st.global.f32 	[%rd14], %f3;
$L__BB0_2:
	ret;

}


// ===== COMPILED SASS (sm_100) =====

	.target	sm_100

	.elftype	@"ET_EXEC"


//--------------------- .note.nv.tkinfo           --------------------------
	.section	.note.nv.tkinfo,"",@"SHT_NOTE"
	.sectionflags	@"SHF_NOTE_NV_TKINFO"
	.tkinfo
        /*0018*/ 	.word	0x00000002
        /*0030*/ 	.string	""
        /*0030*/ 	.string	"ptxas"
        /*0030*/ 	.string	"Cuda compilation tools, release 13.0, V13.0.88"
        /*0030*/ 	.string	"Build cuda_13.0.r13.0/compiler.36424714_0"
        /*0030*/ 	.string	"-arch sm_100 -m 64 "



//--------------------- .note.nv.cuinfo           --------------------------
	.section	.note.nv.cuinfo,"",@"SHT_NOTE"
	.sectionflags	@"SHF_NOTE_NV_CUINFO"
        /*0018*/ 	.short	0x0002
        /*001a*/ 	.short	0x0064
        /*001c*/ 	.short	0x0082
	.zero		2


//--------------------- .nv.info                  --------------------------
	.section	.nv.info,"",@"SHT_CUDA_INFO"
	.align	4


	//----- nvinfo : EIATTR_REGCOUNT
	.align		4
        /*0000*/ 	.byte	0x04, 0x2f
        /*0002*/ 	.short	(.L_1 - .L_0)
	.align		4
.L_0:
        /*0004*/ 	.word	index@(_Z6MatAddPA16_fS0_S0_)
        /*0008*/ 	.word	0x0000000e


	//----- nvinfo : EIATTR_FRAME_SIZE
	.align		4
.L_1:
        /*000c*/ 	.byte	0x04, 0x11
        /*000e*/ 	.short	(.L_3 - .L_2)
	.align		4
.L_2:
        /*0010*/ 	.word	index@(_Z6MatAddPA16_fS0_S0_)
        /*0014*/ 	.word	0x00000000


	//----- nvinfo : EIATTR_MIN_STACK_SIZE
	.align		4
.L_3:
        /*0018*/ 	.byte	0x04, 0x12
        /*001a*/ 	.short	(.L_5 - .L_4)
	.align		4
.L_4:
        /*001c*/ 	.word	index@(_Z6MatAddPA16_fS0_S0_)
        /*0020*/ 	.word	0x00000000
.L_5:


//--------------------- .nv.compat                --------------------------
	.section	.nv.compat,"",@"SHT_CUDA_COMPAT_INFO"
	.align	4
        /*0000*/ 	.byte	0x02, 0x09, 0x00, 0x00, 0x02, 0x02, 0x01, 0x00, 0x02, 0x05, 0x05, 0x00, 0x03, 0x07, 0x01, 0x01
        /*0010*/ 	.byte	0x02, 0x03, 0x00, 0x00, 0x02, 0x06, 0x01, 0x00, 0x04, 0x0b, 0x08, 0x00, 0x09, 0x00, 0x00, 0x00
        /*0020*/ 	.byte	0x00, 0x00, 0x00, 0x00


//--------------------- .nv.info._Z6MatAddPA16_fS0_S0_ --------------------------
	.section	.nv.info._Z6MatAddPA16_fS0_S0_,"",@"SHT_CUDA_INFO"
	.sectionflags	@""
	.align	4


	//----- nvinfo : EIATTR_CUDA_API_VERSION
	.align		4
        /*0000*/ 	.byte	0x04, 0x37
        /*0002*/ 	.short	(.L_7 - .L_6)
.L_6:
        /*0004*/ 	.word	0x00000082


	//----- nvinfo : EIATTR_KPARAM_INFO
	.align		4
.L_7:
        /*0008*/ 	.byte	0x04, 0x17
        /*000a*/ 	.short	(.L_9 - .L_8)
.L_8:
        /*000c*/ 	.word	0x00000000
        /*0010*/ 	.short	0x0002
        /*0012*/ 	.short	0x0010
        /*0014*/ 	.byte	0x00, 0xf5, 0x21, 0x00


	//----- nvinfo : EIATTR_KPARAM_INFO
	.align		4
.L_9:
        /*0018*/ 	.byte	0x04, 0x17
        /*001a*/ 	.short	(.L_11 - .L_10)
.L_10:
        /*001c*/ 	.word	0x00000000
        /*0020*/ 	.short	0x0001
        /*0022*/ 	.short	0x0008
        /*0024*/ 	.byte	0x00, 0xf5, 0x21, 0x00


	//----- nvinfo : EIATTR_KPARAM_INFO
	.align		4
.L_11:
        /*0028*/ 	.byte	0x04, 0x17
        /*002a*/ 	.short	(.L_13 - .L_12)
.L_12:
        /*002c*/ 	.word	0x00000000
        /*0030*/ 	.short	0x0000
        /*0032*/ 	.short	0x0000
        /*0034*/ 	.byte	0x00, 0xf5, 0x21, 0x00


	//----- nvinfo : EIATTR_SPARSE_MMA_MASK
	.align		4
.L_13:
        /*0038*/ 	.byte	0x03, 0x50
        /*003a*/ 	.short	0x0000


	//----- nvinfo : EIATTR_MAXREG_COUNT
	.align		4
        /*003c*/ 	.byte	0x03, 0x1b
        /*003e*/ 	.short	0x00ff


	//----- nvinfo : EIATTR_MERCURY_ISA_VERSION
	.align		4
        /*0040*/ 	.byte	0x03, 0x5f
        /*0042*/ 	.short	0x0101


	//----- nvinfo : EIATTR_VRC_CTA_INIT_COUNT
	.align		4
        /*0044*/ 	.byte	0x02, 0x4a
	.zero		1
	.zero		1


	//----- nvinfo : EIATTR_EXIT_INSTR_OFFSETS
	.align		4
        /*0048*/ 	.byte	0x04, 0x1c
        /*004a*/ 	.short	(.L_15 - .L_14)


	//   ....[0]....
.L_14:
        /*004c*/ 	.word	0x000000b0


	//   ....[1]....
        /*0050*/ 	.word	0x000001a0


	//----- nvinfo : EIATTR_CBANK_PARAM_SIZE
	.align		4
.L_15:
        /*0054*/ 	.byte	0x03, 0x19
        /*0056*/ 	.short	0x0018


	//----- nvinfo : EIATTR_PARAM_CBANK
	.align		4
        /*0058*/ 	.byte	0x04, 0x0a
        /*005a*/ 	.short	(.L_17 - .L_16)
	.align		4
.L_16:
        /*005c*/ 	.word	index@(.nv.constant0._Z6MatAddPA16_fS0_S0_)
        /*0060*/ 	.short	0x0380
        /*0062*/ 	.short	0x0018


	//----- nvinfo : EIATTR_SW_WAR
	.align		4
.L_17:
        /*0064*/ 	.byte	0x04, 0x36
        /*0066*/ 	.short	(.L_19 - .L_18)
.L_18:
        /*0068*/ 	.word	0x00000008
.L_19:


//--------------------- .nv.callgraph             --------------------------
	.section	.nv.callgraph,"",@"SHT_CUDA_CALLGRAPH"
	.align	4
	.sectionentsize	8
	.align		4
        /*0000*/ 	.word	0x00000000
	.align		4
        /*0004*/ 	.word	0xffffffff
	.align		4
        /*0008*/ 	.word	0x00000000
	.align		4
        /*000c*/ 	.word	0xfffffffe
	.align		4
        /*0010*/ 	.word	0x00000000
	.align		4
        /*0014*/ 	.word	0xfffffffd
	.align		4
        /*0018*/ 	.word	0x00000000
	.align		4
        /*001c*/ 	.word	0xfffffffc


//--------------------- .text._Z6MatAddPA16_fS0_S0_ --------------------------
	.section	.text._Z6MatAddPA16_fS0_S0_,"ax",@progbits
	.align	128
        .global         _Z6MatAddPA16_fS0_S0_
        .type           _Z6MatAddPA16_fS0_S0_,@function
        .size           _Z6MatAddPA16_fS0_S0_,(.L_x_1 - _Z6MatAddPA16_fS0_S0_)
        .other          _Z6MatAddPA16_fS0_S0_,@"STO_CUDA_ENTRY STV_DEFAULT"
_Z6MatAddPA16_fS0_S0_:
.text._Z6MatAddPA16_fS0_S0_:
[----:B------:R-:W-:Y:S01]  /*0000*/  LDC R1, c[0x0][0x37c] ;  /* 0x0000df00ff017b82 */ /* 0x000fe20000000800 */
[----:B------:R-:W0:Y:S07]  /*0010*/  S2R R2, SR_TID.Y ;  /* 0x0000000000027919 */ /* 0x000e2e0000002200 */
[----:B------:R-:W1:Y:S01]  /*0020*/  LDC R9, c[0x0][0x360] ;  /* 0x0000d800ff097b82 */ /* 0x000e620000000800 */
[----:B------:R-:W1:Y:S07]  /*0030*/  S2R R0, SR_TID.X ;  /* 0x0000000000007919 */ /* 0x000e6e0000002100 */
[----:B------:R-:W0:Y:S08]  /*0040*/  S2UR UR5, SR_CTAID.Y ;  /* 0x00000000000579c3 */ /* 0x000e300000002600 */
[----:B------:R-:W0:Y:S08]  /*0050*/  LDC R11, c[0x0][0x364] ;  /* 0x0000d900ff0b7b82 */ /* 0x000e300000000800 */
[----:B------:R-:W1:Y:S01]  /*0060*/  S2UR UR4, SR_CTAID.X ;  /* 0x00000000000479c3 */ /* 0x000e620000002500 */
[----:B0-----:R-:W-:-:S05]  /*0070*/  IMAD R11, R11, UR5, R2 ;  /* 0x000000050b0b7c24 */ /* 0x001fca000f8e0202 */
[----:B------:R-:W-:Y:S01]  /*0080*/  ISETP.GT.U32.AND P0, PT, R11, 0xf, PT ;  /* 0x0000000f0b00780c */ /* 0x000fe20003f04070 */
[----:B-1----:R-:W-:-:S05]  /*0090*/  IMAD R9, R9, UR4, R0 ;  /* 0x0000000409097c24 */ /* 0x002fca000f8e0200 */
[----:B------:R-:W-:-:S13]  /*00a0*/  ISETP.GT.OR P0, PT, R9, 0xf, P0 ;  /* 0x0000000f0900780c */ /* 0x000fda0000704670 */
[----:B------:R-:W-:Y:S05]  /*00b0*/  @P0 EXIT ;  /* 0x000000000000094d */ /* 0x000fea0003800000 */
[----:B------:R-:W0:Y:S01]  /*00c0*/  LDC.64 R2, c[0x0][0x380] ;  /* 0x0000e000ff027b82 */ /* 0x000e220000000a00 */
[----:B------:R-:W1:Y:S07]  /*00d0*/  LDCU.64 UR4, c[0x0][0x358] ;  /* 0x00006b00ff0477ac */ /* 0x000e6e0008000a00 */
[----:B------:R-:W2:Y:S08]  /*00e0*/  LDC.64 R4, c[0x0][0x388] ;  /* 0x0000e200ff047b82 */ /* 0x000eb00000000a00 */
[----:B------:R-:W3:Y:S01]  /*00f0*/  LDC.64 R6, c[0x0][0x390] ;  /* 0x0000e400ff067b82 */ /* 0x000ee20000000a00 */
[----:B0-----:R-:W-:-:S04]  /*0100*/  IMAD.WIDE R2, R9, 0x40, R2 ;  /* 0x0000004009027825 */ /* 0x001fc800078e0202 */
[----:B------:R-:W-:-:S04]  /*0110*/  IMAD.WIDE.U32 R2, R11, 0x4, R2 ;  /* 0x000000040b027825 */ /* 0x000fc800078e0002 */
[----:B--2---:R-:W-:Y:S02]  /*0120*/  IMAD.WIDE R4, R9, 0x40, R4 ;  /* 0x0000004009047825 */ /* 0x004fe400078e0204 */
[----:B-1----:R-:W2:Y:S02]  /*0130*/  LDG.E R2, desc[UR4][R2.64] ;  /* 0x0000000402027981 */ /* 0x002ea4000c1e1900 */
[----:B------:R-:W-:-:S06]  /*0140*/  IMAD.WIDE.U32 R4, R11, 0x4, R4 ;  /* 0x000000040b047825 */ /* 0x000fcc00078e0004 */
[----:B------:R-:W2:Y:S01]  /*0150*/  LDG.E R5, desc[UR4][R4.64] ;  /* 0x0000000404057981 */ /* 0x000ea2000c1e1900 */
[----:B---3--:R-:W-:-:S04]  /*0160*/  IMAD.WIDE R6, R9, 0x40, R6 ;  /* 0x0000004009067825 */ /* 0x008fc800078e0206 */
[----:B------:R-:W-:-:S04]  /*0170*/  IMAD.WIDE.U32 R6, R11, 0x4, R6 ;  /* 0x000000040b067825 */ /* 0x000fc800078e0006 */
[----:B--2---:R-:W-:-:S05]  /*0180*/  FADD R9, R2, R5 ;  /* 0x0000000502097221 */ /* 0x004fca0000000000 */
[----:B------:R-:W-:Y:S01]  /*0190*/  STG.E desc[UR4][R6.64], R9 ;  /* 0x0000000906007986 */ /* 0x000fe2000c101904 */
[----:B------:R-:W-:Y:S05]  /*01a0*/  EXIT ;  /* 0x000000000000794d */ /* 0x000fea0003800000 */
.L_x_0:
[----:B------:R-:W-:-:S00]  /*01b0*/  BRA `(.L_x_0) ;  /* 0xfffffffc00fc7947 */ /* 0x000fc0000383ffff */
[----:B------:R-:W-:-:S00]  /*01c0*/  NOP ;  /* 0x0000000000007918 */ /* 0x000fc00000000000 */
        /* <DEDUP_REMOVED lines=11> */
.L_x_1:


//--------------------- .nv.shared.reserved.0     --------------------------
	.section	.nv.shared.reserved.0,"aw",@nobits
	.weak		__nv_reservedSMEM_offset_0_alias
	.size		__nv_reservedSMEM_offset_0_alias, 0, 64
	.other		__nv_reservedSMEM_offset_0_alias,@"STO_CUDA_RESERVED_SHARED STV_DEFAULT"
__nv_reservedSMEM_offset_0_alias:
	.zero		0
	.zero		64


//--------------------- .nv.constant0._Z6MatAddPA16_fS0_S0_ --------------------------
	.section	.nv.constant0._Z6MatAddPA16_fS0_S0_,"a",@progbits
	.sectionflags	@""
	.align	4
.nv.constant0._Z6MatAddPA16_fS0_S0_:
	.zero		920


//--------------------- SYMBOLS --------------------------

	.type		.nv.reservedSmem.offset0,@object
	.size		.nv.reservedSmem.offset0,0x4
